//
// Generated by NVIDIA NVVM Compiler
//
// Compiler Build ID: CL-36424714
// Cuda compilation tools, release 13.0, V13.0.88
// Based on NVVM 20.0.0
//

.version 9.0
.target sm_100
.address_size 64

	// .globl	_Z6kernelPfS_

.visible .entry _Z6kernelPfS_(
	.param .u64 .ptr .align 1 _Z6kernelPfS__param_0,
	.param .u64 .ptr .align 1 _Z6kernelPfS__param_1
)
{
	.reg .pred 	%p<14>;
	.reg .b32 	%r<27>;
	.reg .b32 	%f<11>;
	.reg .b64 	%rd<13>;

	ld.param.u64 	%rd3, [_Z6kernelPfS__param_0];
	ld.param.u64 	%rd2, [_Z6kernelPfS__param_1];
	cvta.to.global.u64 	%rd1, %rd3;
	mov.u32 	%r13, %tid.x;
	mov.u32 	%r14, %ctaid.x;
	mov.u32 	%r15, %ntid.x;
	mad.lo.s32 	%r1, %r14, %r15, %r13;
	mul.wide.s32 	%rd4, %r1, 4;
	add.s64 	%rd5, %rd1, %rd4;
	ld.global.f32 	%f5, [%rd5];
	setp.neu.f32 	%p2, %f5, 0f40A00000;
	@%p2 bra 	$L__BB0_12;
	setp.gt.s32 	%p4, %r1, 14;
	mov.pred 	%p3, 0;
	mov.b32 	%r23, 0;
	mov.pred 	%p13, %p3;
	@%p4 bra 	$L__BB0_5;
	sub.s32 	%r2, 15, %r1;
	mov.b32 	%r22, 0;
	mov.u32 	%r21, %r1;
$L__BB0_3:
	mul.wide.s32 	%rd6, %r21, 4;
	add.s64 	%rd7, %rd1, %rd6;
	ld.global.f32 	%f6, [%rd7+4];
	setp.eq.f32 	%p6, %f6, 0f00000000;
	mov.pred 	%p13, -1;
	mov.u32 	%r23, %r22;
	@%p6 bra 	$L__BB0_5;
	add.s32 	%r21, %r21, 1;
	add.s32 	%r22, %r22, 1;
	setp.ne.s32 	%p8, %r22, %r2;
	mov.u32 	%r23, %r2;
	mov.pred 	%p13, %p3;
	@%p8 bra 	$L__BB0_3;
$L__BB0_5:
	setp.lt.s32 	%p9, %r1, 1;
	mov.b32 	%r26, 0;
	@%p9 bra 	$L__BB0_9;
	mov.b32 	%r25, 0;
	mov.u32 	%r24, %r1;
$L__BB0_7:
	add.s32 	%r24, %r24, -1;
	mul.wide.u32 	%rd8, %r24, 4;
	add.s64 	%rd9, %rd1, %rd8;
	ld.global.f32 	%f7, [%rd9];
	setp.eq.f32 	%p10, %f7, 0f00000000;
	@%p10 bra 	$L__BB0_10;
	add.s32 	%r25, %r25, 1;
	setp.eq.s32 	%p11, %r25, %r1;
	mov.u32 	%r26, %r1;
	@%p11 bra 	$L__BB0_9;
	bra.uni 	$L__BB0_7;
$L__BB0_9:
	selp.b32 	%r20, %r23, %r26, %p13;
	cvt.rn.f32.u32 	%f10, %r20;
	bra.uni 	$L__BB0_12;
$L__BB0_10:
	not.pred 	%p12, %p13;
	mov.u32 	%r26, %r25;
	@%p12 bra 	$L__BB0_9;
	cvt.rn.f32.u32 	%f8, %r23;
	cvt.rn.f32.u32 	%f9, %r25;
	min.f32 	%f10, %f8, %f9;
$L__BB0_12:
	cvta.to.global.u64 	%rd10, %rd2;
	add.s64 	%rd12, %rd10, %rd4;
	st.global.f32 	[%rd12], %f10;
	ret;

}


// ===== COMPILED SASS (sm_100) =====

	.target	sm_100

	.elftype	@"ET_EXEC"


//--------------------- .note.nv.tkinfo           --------------------------
	.section	.note.nv.tkinfo,"",@"SHT_NOTE"
	.sectionflags	@"SHF_NOTE_NV_TKINFO"
	.tkinfo
        /*0018*/ 	.word	0x00000002
        /*0030*/ 	.string	""
        /*0030*/ 	.string	"ptxas"
        /*0030*/ 	.string	"Cuda compilation tools, release 13.0, V13.0.88"
        /*0030*/ 	.string	"Build cuda_13.0.r13.0/compiler.36424714_0"
        /*0030*/ 	.string	"-arch sm_100 -m 64 "



//--------------------- .note.nv.cuinfo           --------------------------
	.section	.note.nv.cuinfo,"",@"SHT_NOTE"
	.sectionflags	@"SHF_NOTE_NV_CUINFO"
        /*0018*/ 	.short	0x0002
        /*001a*/ 	.short	0x0064
        /*001c*/ 	.short	0x0082
	.zero		2


//--------------------- .nv.info                  --------------------------
	.section	.nv.info,"",@"SHT_CUDA_INFO"
	.align	4


	//----- nvinfo : EIATTR_REGCOUNT
	.align		4
        /*0000*/ 	.byte	0x04, 0x2f
        /*0002*/ 	.short	(.L_1 - .L_0)
	.align		4
.L_0:
        /*0004*/ 	.word	index@(_Z6kernelPfS_)
        /*0008*/ 	.word	0x0000000c


	//----- nvinfo : EIATTR_FRAME_SIZE
	.align		4
.L_1:
        /*000c*/ 	.byte	0x04, 0x11
        /*000e*/ 	.short	(.L_3 - .L_2)
	.align		4
.L_2:
        /*0010*/ 	.word	index@(_Z6kernelPfS_)
        /*0014*/ 	.word	0x00000000


	//----- nvinfo : EIATTR_MIN_STACK_SIZE
	.align		4
.L_3:
        /*0018*/ 	.byte	0x04, 0x12
        /*001a*/ 	.short	(.L_5 - .L_4)
	.align		4
.L_4:
        /*001c*/ 	.word	index@(_Z6kernelPfS_)
        /*0020*/ 	.word	0x00000000
.L_5:


//--------------------- .nv.compat                --------------------------
	.section	.nv.compat,"",@"SHT_CUDA_COMPAT_INFO"
	.align	4
        /*0000*/ 	.byte	0x02, 0x09, 0x00, 0x00, 0x02, 0x02, 0x01, 0x00, 0x02, 0x05, 0x05, 0x00, 0x03, 0x07, 0x01, 0x01
        /*0010*/ 	.byte	0x02, 0x03, 0x00, 0x00, 0x02, 0x06, 0x01, 0x00, 0x04, 0x0b, 0x08, 0x00, 0x01, 0x00, 0x00, 0x00
        /*0020*/ 	.byte	0x00, 0x00, 0x00, 0x00


//--------------------- .nv.info._Z6kernelPfS_    --------------------------
	.section	.nv.info._Z6kernelPfS_,"",@"SHT_CUDA_INFO"
	.sectionflags	@""
	.align	4


	//----- nvinfo : EIATTR_CUDA_API_VERSION
	.align		4
        /*0000*/ 	.byte	0x04, 0x37
        /*0002*/ 	.short	(.L_7 - .L_6)
.L_6:
        /*0004*/ 	.word	0x00000082


	//----- nvinfo : EIATTR_KPARAM_INFO
	.align		4
.L_7:
        /*0008*/ 	.byte	0x04, 0x17
        /*000a*/ 	.short	(.L_9 - .L_8)
.L_8:
        /*000c*/ 	.word	0x00000000
        /*0010*/ 	.short	0x0001
        /*0012*/ 	.short	0x0008
        /*0014*/ 	.byte	0x00, 0xf5, 0x21, 0x00


	//----- nvinfo : EIATTR_KPARAM_INFO
	.align		4
.L_9:
        /*0018*/ 	.byte	0x04, 0x17
        /*001a*/ 	.short	(.L_11 - .L_10)
.L_10:
        /*001c*/ 	.word	0x00000000
        /*0020*/ 	.short	0x0000
        /*0022*/ 	.short	0x0000
        /*0024*/ 	.byte	0x00, 0xf5, 0x21, 0x00


	//----- nvinfo : EIATTR_SPARSE_MMA_MASK
	.align		4
.L_11:
        /*0028*/ 	.byte	0x03, 0x50
        /*002a*/ 	.short	0x0000


	//----- nvinfo : EIATTR_MAXREG_COUNT
	.align		4
        /*002c*/ 	.byte	0x03, 0x1b
        /*002e*/ 	.short	0x00ff


	//----- nvinfo : EIATTR_MERCURY_ISA_VERSION
	.align		4
        /*0030*/ 	.byte	0x03, 0x5f
        /*0032*/ 	.short	0x0101


	//----- nvinfo : EIATTR_VRC_CTA_INIT_COUNT
	.align		4
        /*0034*/ 	.byte	0x02, 0x4a
	.zero		1
	.zero		1


	//----- nvinfo : EIATTR_EXIT_INSTR_OFFSETS
	.align		4
        /*0038*/ 	.byte	0x04, 0x1c
        /*003a*/ 	.short	(.L_13 - .L_12)


	//   ....[0]....
.L_12:
        /*003c*/ 	.word	0x00000410


	//----- nvinfo : EIATTR_CRS_STACK_SIZE
	.align		4
.L_13:
        /*0040*/ 	.byte	0x04, 0x1e
        /*0042*/ 	.short	(.L_15 - .L_14)
.L_14:
        /*0044*/ 	.word	0x00000000


	//----- nvinfo : EIATTR_CBANK_PARAM_SIZE
	.align		4
.L_15:
        /*0048*/ 	.byte	0x03, 0x19
        /*004a*/ 	.short	0x0010


	//----- nvinfo : EIATTR_PARAM_CBANK
	.align		4
        /*004c*/ 	.byte	0x04, 0x0a
        /*004e*/ 	.short	(.L_17 - .L_16)
	.align		4
.L_16:
        /*0050*/ 	.word	index@(.nv.constant0._Z6kernelPfS_)
        /*0054*/ 	.short	0x0380
        /*0056*/ 	.short	0x0010


	//----- nvinfo : EIATTR_SW_WAR
	.align		4
.L_17:
        /*0058*/ 	.byte	0x04, 0x36
        /*005a*/ 	.short	(.L_19 - .L_18)
.L_18:
        /*005c*/ 	.word	0x00000008
.L_19:


//--------------------- .nv.callgraph             --------------------------
	.section	.nv.callgraph,"",@"SHT_CUDA_CALLGRAPH"
	.align	4
	.sectionentsize	8
	.align		4
        /*0000*/ 	.word	0x00000000
	.align		4
        /*0004*/ 	.word	0xffffffff
	.align		4
        /*0008*/ 	.word	0x00000000
	.align		4
        /*000c*/ 	.word	0xfffffffe
	.align		4
        /*0010*/ 	.word	0x00000000
	.align		4
        /*0014*/ 	.word	0xfffffffd
	.align		4
        /*0018*/ 	.word	0x00000000
	.align		4
        /*001c*/ 	.word	0xfffffffc


//--------------------- .text._Z6kernelPfS_       --------------------------
	.section	.text._Z6kernelPfS_,"ax",@progbits
	.align	128
        .global         _Z6kernelPfS_
        .type           _Z6kernelPfS_,@function
        .size           _Z6kernelPfS_,(.L_x_9 - _Z6kernelPfS_)
        .other          _Z6kernelPfS_,@"STO_CUDA_ENTRY STV_DEFAULT"
_Z6kernelPfS_:
.text._Z6kernelPfS_:
[----:B------:R-:W-:Y:S01]  /*0000*/  LDC R1, c[0x0][0x37c] ;  /* 0x0000df00ff017b82 */ /* 0x000fe20000000800 */
[----:B------:R-:W0:Y:S07]  /*0010*/  S2R R0, SR_TID.X ;  /* 0x0000000000007919 */ /* 0x000e2e0000002100 */
[----:B------:R-:W0:Y:S01]  /*0020*/  S2UR UR6, SR_CTAID.X ;  /* 0x00000000000679c3 */ /* 0x000e220000002500 */
[----:B------:R-:W1:Y:S01]  /*0030*/  LDCU.64 UR8, c[0x0][0x380] ;  /* 0x00007000ff0877ac */ /* 0x000e620008000a00 */
[----:B------:R-:W2:Y:S06]  /*0040*/  LDCU.64 UR4, c[0x0][0x358] ;  /* 0x00006b00ff0477ac */ /* 0x000eac0008000a00 */
[----:B------:R-:W0:Y:S01]  /*0050*/  LDC R3, c[0x0][0x360] ;  /* 0x0000d800ff037b82 */ /* 0x000e220000000800 */
[----:B-1----:R-:W-:-:S02]  /*0060*/  IMAD.U32 R4, RZ, RZ, UR8 ;  /* 0x00000008ff047e24 */ /* 0x002fc4000f8e00ff */
[----:B------:R-:W-:Y:S02]  /*0070*/  IMAD.U32 R5, RZ, RZ, UR9 ;  /* 0x00000009ff057e24 */ /* 0x000fe4000f8e00ff */
[----:B0-----:R-:W-:-:S04]  /*0080*/  IMAD R0, R3, UR6, R0 ;  /* 0x0000000603007c24 */ /* 0x001fc8000f8e0200 */
[----:B------:R-:W-:-:S06]  /*0090*/  IMAD.WIDE R2, R0, 0x4, R4 ;  /* 0x0000000400027825 */ /* 0x000fcc00078e0204 */
[----:B--2---:R-:W2:Y:S01]  /*00a0*/  LDG.E R2, desc[UR4][R2.64] ;  /* 0x0000000402027981 */ /* 0x004ea2000c1e1900 */
[----:B------:R-:W-:Y:S01]  /*00b0*/  BSSY.RECONVERGENT B0, `(.L_x_0) ;  /* 0x0000032000007945 */ /* 0x000fe20003800200 */
[----:B--2---:R-:W-:-:S13]  /*00c0*/  FSETP.NEU.AND P0, PT, R2, 5, PT ;  /* 0x40a000000200780b */ /* 0x004fda0003f0d000 */
[----:B------:R-:W-:Y:S05]  /*00d0*/  @P0 BRA `(.L_x_1) ;  /* 0x0000000000bc0947 */ /* 0x000fea0003800000 */
[----:B------:R-:W-:Y:S01]  /*00e0*/  ISETP.GT.AND P1, PT, R0, 0xe, PT ;  /* 0x0000000e0000780c */ /* 0x000fe20003f24270 */
[----:B------:R-:W-:Y:S01]  /*00f0*/  BSSY.RECONVERGENT B1, `(.L_x_2) ;  /* 0x0000013000017945 */ /* 0x000fe20003800200 */
[----:B------:R-:W-:Y:S01]  /*0100*/  PLOP3.LUT P0, PT, PT, PT, PT, 0x8, 0x80 ;  /* 0x000000000080781c */ /* 0x000fe20003f0e170 */
[----:B------:R-:W-:-:S10]  /*0110*/  IMAD.MOV.U32 R6, RZ, RZ, RZ ;  /* 0x000000ffff067224 */ /* 0x000fd400078e00ff */
[----:B------:R-:W-:Y:S05]  /*0120*/  @P1 BRA `(.L_x_3) ;  /* 0x00000000003c1947 */ /* 0x000fea0003800000 */
[----:B------:R-:W0:Y:S01]  /*0130*/  LDC.64 R4, c[0x0][0x380] ;  /* 0x0000e000ff047b82 */ /* 0x000e220000000a00 */
[----:B------:R-:W-:Y:S01]  /*0140*/  IADD3 R7, PT, PT, -R0, 0xf, RZ ;  /* 0x0000000f00077810 */ /* 0x000fe20007ffe1ff */
[----:B------:R-:W-:Y:S02]  /*0150*/  IMAD.MOV.U32 R6, RZ, RZ, RZ ;  /* 0x000000ffff067224 */ /* 0x000fe400078e00ff */
[----:B------:R-:W-:-:S07]  /*0160*/  IMAD.MOV.U32 R9, RZ, RZ, R0 ;  /* 0x000000ffff097224 */ /* 0x000fce00078e0000 */
.L_x_4:
[----:B0-----:R-:W-:-:S06]  /*0170*/  IMAD.WIDE R2, R9, 0x4, R4 ;  /* 0x0000000409027825 */ /* 0x001fcc00078e0204 */
[----:B------:R-:W2:Y:S01]  /*0180*/  LDG.E R2, desc[UR4][R2.64+0x4] ;  /* 0x0000040402027981 */ /* 0x000ea2000c1e1900 */
[----:B------:R-:W-:Y:S02]  /*0190*/  PLOP3.LUT P0, PT, PT, PT, PT, 0x80, 0x8 ;  /* 0x000000000008781c */ /* 0x000fe40003f0f070 */
[----:B--2---:R-:W-:-:S13]  /*01a0*/  FSETP.NEU.AND P1, PT, R2, RZ, PT ;  /* 0x000000ff0200720b */ /* 0x004fda0003f2d000 */
[----:B------:R-:W-:Y:S05]  /*01b0*/  @!P1 BRA `(.L_x_3) ;  /* 0x0000000000189947 */ /* 0x000fea0003800000 */
[----:B------:R-:W-:Y:S01]  /*01c0*/  IADD3 R6, PT, PT, R6, 0x1, RZ ;  /* 0x0000000106067810 */ /* 0x000fe20007ffe0ff */
[----:B------:R-:W-:-:S03]  /*01d0*/  VIADD R9, R9, 0x1 ;  /* 0x0000000109097836 */ /* 0x000fc60000000000 */
[----:B------:R-:W-:-:S13]  /*01e0*/  ISETP.NE.AND P0, PT, R6, R7, PT ;  /* 0x000000070600720c */ /* 0x000fda0003f05270 */
[----:B------:R-:W-:Y:S05]  /*01f0*/  @P0 BRA `(.L_x_4) ;  /* 0xfffffffc00dc0947 */ /* 0x000fea000383ffff */
[----:B------:R-:W-:Y:S01]  /*0200*/  PLOP3.LUT P0, PT, PT, PT, PT, 0x8, 0x80 ;  /* 0x000000000080781c */ /* 0x000fe20003f0e170 */
[----:B------:R-:W-:-:S12]  /*0210*/  IMAD.MOV.U32 R6, RZ, RZ, R7 ;  /* 0x000000ffff067224 */ /* 0x000fd800078e0007 */
.L_x_3:
[----:B------:R-:W-:Y:S05]  /*0220*/  BSYNC.RECONVERGENT B1 ;  /* 0x0000000000017941 */ /* 0x000fea0003800200 */
.L_x_2:
[----:B------:R-:W-:Y:S01]  /*0230*/  ISETP.GE.AND P1, PT, R0, 0x1, PT ;  /* 0x000000010000780c */ /* 0x000fe20003f26270 */
[----:B------:R-:W-:-:S12]  /*0240*/  IMAD.MOV.U32 R3, RZ, RZ, RZ ;  /* 0x000000ffff037224 */ /* 0x000fd800078e00ff */
[----:B------:R-:W-:Y:S05]  /*0250*/  @!P1 BRA `(.L_x_5) ;  /* 0x0000000000549947 */ /* 0x000fea0003800000 */
[----:B------:R-:W-:-:S05]  /*0260*/  IADD3 R9, PT, PT, R0, -0x1, RZ ;  /* 0xffffffff00097810 */ /* 0x000fca0007ffe0ff */
[----:B------:R-:W-:-:S06]  /*0270*/  IMAD.WIDE.U32 R2, R9, 0x4, R4 ;  /* 0x0000000409027825 */ /* 0x000fcc00078e0004 */
[----:B------:R-:W2:Y:S01]  /*0280*/  LDG.E R2, desc[UR4][R2.64] ;  /* 0x0000000402027981 */ /* 0x000ea2000c1e1900 */
[----:B------:R-:W-:Y:S01]  /*0290*/  IMAD.MOV.U32 R7, RZ, RZ, RZ ;  /* 0x000000ffff077224 */ /* 0x000fe200078e00ff */
[----:B--2---:R-:W-:-:S13]  /*02a0*/  FSETP.NEU.AND P1, PT, R2, RZ, PT ;  /* 0x000000ff0200720b */ /* 0x004fda0003f2d000 */
[----:B------:R-:W-:Y:S05]  /*02b0*/  @!P1 BRA `(.L_x_6) ;  /* 0x0000000000289947 */ /* 0x000fea0003800000 */
[----:B------:R-:W0:Y:S02]  /*02c0*/  LDC.64 R4, c[0x0][0x380] ;  /* 0x0000e000ff047b82 */ /* 0x000e240000000a00 */
.L_x_7:
[----:B------:R-:W-:Y:S02]  /*02d0*/  VIADD R7, R7, 0x1 ;  /* 0x0000000107077836 */ /* 0x000fe40000000000 */
[----:B------:R-:W-:-:S03]  /*02e0*/  IMAD.MOV.U32 R3, RZ, RZ, R0 ;  /* 0x000000ffff037224 */ /* 0x000fc600078e0000 */
[----:B------:R-:W-:-:S13]  /*02f0*/  ISETP.NE.AND P1, PT, R7, R0, PT ;  /* 0x000000000700720c */ /* 0x000fda0003f25270 */
[----:B------:R-:W-:Y:S05]  /*0300*/  @!P1 BRA `(.L_x_5) ;  /* 0x0000000000289947 */ /* 0x000fea0003800000 */
[----:B------:R-:W-:-:S05]  /*0310*/  IADD3 R9, PT, PT, R9, -0x1, RZ ;  /* 0xffffffff09097810 */ /* 0x000fca0007ffe0ff */
[----:B0-----:R-:W-:-:S06]  /*0320*/  IMAD.WIDE.U32 R2, R9, 0x4, R4 ;  /* 0x0000000409027825 */ /* 0x001fcc00078e0004 */
[----:B------:R-:W2:Y:S02]  /*0330*/  LDG.E R2, desc[UR4][R2.64] ;  /* 0x0000000402027981 */ /* 0x000ea4000c1e1900 */
[----:B--2---:R-:W-:-:S13]  /*0340*/  FSETP.NEU.AND P1, PT, R2, RZ, PT ;  /* 0x000000ff0200720b */ /* 0x004fda0003f2d000 */
[----:B------:R-:W-:Y:S05]  /*0350*/  @P1 BRA `(.L_x_7) ;  /* 0xfffffffc00dc1947 */ /* 0x000fea000383ffff */
.L_x_6:
[----:B------:R-:W-:Y:S02]  /*0360*/  @P0 I2FP.F32.U32 R5, R6 ;  /* 0x0000000600050245 */ /* 0x000fe40000201000 */
[----:B------:R-:W-:-:S04]  /*0370*/  @P0 I2FP.F32.U32 R2, R7 ;  /* 0x0000000700020245 */ /* 0x000fc80000201000 */
[----:B------:R-:W-:Y:S01]  /*0380*/  @P0 FMNMX R5, R5, R2, PT ;  /* 0x0000000205050209 */ /* 0x000fe20003800000 */
[----:B------:R-:W-:Y:S06]  /*0390*/  @P0 BRA `(.L_x_1) ;  /* 0x00000000000c0947 */ /* 0x000fec0003800000 */
[----:B------:R-:W-:-:S07]  /*03a0*/  IMAD.MOV.U32 R3, RZ, RZ, R7 ;  /* 0x000000ffff037224 */ /* 0x000fce00078e0007 */
.L_x_5:
[----:B------:R-:W-:-:S04]  /*03b0*/  SEL R6, R6, R3, P0 ;  /* 0x0000000306067207 */ /* 0x000fc80000000000 */
[----:B0-----:R-:W-:-:S07]  /*03c0*/  I2FP.F32.U32 R5, R6 ;  /* 0x0000000600057245 */ /* 0x001fce0000201000 */
.L_x_1:
[----:B------:R-:W-:Y:S05]  /*03d0*/  BSYNC.RECONVERGENT B0 ;  /* 0x0000000000007941 */ /* 0x000fea0003800200 */
.L_x_0:
[----:B------:R-:W0:Y:S02]  /*03e0*/  LDC.64 R2, c[0x0][0x388] ;  /* 0x0000e200ff027b82 */ /* 0x000e240000000a00 */
[----:B0-----:R-:W-:-:S05]  /*03f0*/  IMAD.WIDE R2, R0, 0x4, R2 ;  /* 0x0000000400027825 */ /* 0x001fca00078e0202 */
[----:B------:R-:W-:Y:S01]  /*0400*/  STG.E desc[UR4][R2.64], R5 ;  /* 0x0000000502007986 */ /* 0x000fe2000c101904 */
[----:B------:R-:W-:Y:S05]  /*0410*/  EXIT ;  /* 0x000000000000794d */ /* 0x000fea0003800000 */
.L_x_8:
[----:B------:R-:W-:-:S00]  /*0420*/  BRA `(.L_x_8) ;  /* 0xfffffffc00fc7947 */ /* 0x000fc0000383ffff */
[----:B------:R-:W-:-:S00]  /*0430*/  NOP ;  /* 0x0000000000007918 */ /* 0x000fc00000000000 */
        /* <DEDUP_REMOVED lines=12> */
.L_x_9:


//--------------------- .nv.shared.reserved.0     --------------------------
	.section	.nv.shared.reserved.0,"aw",@nobits
	.weak		__nv_reservedSMEM_offset_0_alias
	.size		__nv_reservedSMEM_offset_0_alias, 0, 64
	.other		__nv_reservedSMEM_offset_0_alias,@"STO_CUDA_RESERVED_SHARED STV_DEFAULT"
__nv_reservedSMEM_offset_0_alias:
	.zero		0
	.zero		64


//--------------------- .nv.constant0._Z6kernelPfS_ --------------------------
	.section	.nv.constant0._Z6kernelPfS_,"a",@progbits
	.sectionflags	@""
	.align	4
.nv.constant0._Z6kernelPfS_:
	.zero		912


//--------------------- SYMBOLS --------------------------

	.type		.nv.reservedSmem.offset0,@object
	.size		.nv.reservedSmem.offset0,0x4
